	.headerflags	@"EF_CUDA_TEXMODE_UNIFIED EF_CUDA_64BIT_ADDRESS EF_CUDA_ACCELERATORS EF_CUDA_SM90 EF_CUDA_VIRTUAL_SM(EF_CUDA_SM90)"
	.elftype	@"ET_EXEC"


//--------------------- .nv.info                  --------------------------
	.section	.nv.info,"",@"SHT_CUDA_INFO"
	.align	4


	//----- nvinfo : EIATTR_REGCOUNT
	.align		4
        /*0000*/ 	.byte	0x04, 0x2f
        /*0002*/ 	.short	(.L_3 - .L_2)
	.align		4
.L_2:
        /*0004*/ 	.word	index@(triton_red_fused_add_div_mean_mul_pow_sub_5)
        /*0008*/ 	.word	0x00000016


	//----- nvinfo : EIATTR_MIN_STACK_SIZE
	.align		4
.L_3:
        /*000c*/ 	.byte	0x04, 0x12
        /*000e*/ 	.short	(.L_5 - .L_4)
	.align		4
.L_4:
        /*0010*/ 	.word	index@(triton_red_fused_add_div_mean_mul_pow_sub_5)
        /*0014*/ 	.word	0x00000000


	//----- nvinfo : EIATTR_FRAME_SIZE
	.align		4
.L_5:
        /*0018*/ 	.byte	0x04, 0x11
        /*001a*/ 	.short	(.L_7 - .L_6)
	.align		4
.L_6:
        /*001c*/ 	.word	index@(triton_red_fused_add_div_mean_mul_pow_sub_5)
        /*0020*/ 	.word	0x00000000


	//----- nvinfo : EIATTR_MIN_STACK_SIZE
	.align		4
.L_7:
        /*0024*/ 	.byte	0x04, 0x12
        /*0026*/ 	.short	(.L_9 - .L_8)
	.align		4
.L_8:
        /*0028*/ 	.word	index@(triton_red_fused_add_div_mean_mul_pow_sub_5)
        /*002c*/ 	.word	0x00000000
.L_9:


//--------------------- .nv.info.triton_red_fused_add_div_mean_mul_pow_sub_5 --------------------------
	.section	.nv.info.triton_red_fused_add_div_mean_mul_pow_sub_5,"",@"SHT_CUDA_INFO"
	.sectionflags	@""
	.align	4


	//----- nvinfo : EIATTR_CUDA_API_VERSION
	.align		4
        /*0000*/ 	.byte	0x04, 0x37
        /*0002*/ 	.short	(.L_11 - .L_10)
.L_10:
        /*0004*/ 	.word	0x0000007c


	//----- nvinfo : EIATTR_KPARAM_INFO
	.align		4
.L_11:
        /*0008*/ 	.byte	0x04, 0x17
        /*000a*/ 	.short	(.L_13 - .L_12)
.L_12:
        /*000c*/ 	.word	0x00000000
        /*0010*/ 	.short	0x0004
        /*0012*/ 	.short	0x0020
        /*0014*/ 	.byte	0x00, 0xf0, 0x11, 0x00


	//----- nvinfo : EIATTR_KPARAM_INFO
	.align		4
.L_13:
        /*0018*/ 	.byte	0x04, 0x17
        /*001a*/ 	.short	(.L_15 - .L_14)
.L_14:
        /*001c*/ 	.word	0x00000000
        /*0020*/ 	.short	0x0003
        /*0022*/ 	.short	0x0018
        /*0024*/ 	.byte	0x00, 0xf4, 0x21, 0x00


	//----- nvinfo : EIATTR_KPARAM_INFO
	.align		4
.L_15:
        /*0028*/ 	.byte	0x04, 0x17
        /*002a*/ 	.short	(.L_17 - .L_16)
.L_16:
        /*002c*/ 	.word	0x00000000
        /*0030*/ 	.short	0x0002
        /*0032*/ 	.short	0x0010
        /*0034*/ 	.byte	0x00, 0xf4, 0x21, 0x00


	//----- nvinfo : EIATTR_KPARAM_INFO
	.align		4
.L_17:
        /*0038*/ 	.byte	0x04, 0x17
        /*003a*/ 	.short	(.L_19 - .L_18)
.L_18:
        /*003c*/ 	.word	0x00000000
        /*0040*/ 	.short	0x0001
        /*0042*/ 	.short	0x0008
        /*0044*/ 	.byte	0x00, 0xf4, 0x21, 0x00


	//----- nvinfo : EIATTR_KPARAM_INFO
	.align		4
.L_19:
        /*0048*/ 	.byte	0x04, 0x17
        /*004a*/ 	.short	(.L_21 - .L_20)
.L_20:
        /*004c*/ 	.word	0x00000000
        /*0050*/ 	.short	0x0000
        /*0052*/ 	.short	0x0000
        /*0054*/ 	.byte	0x00, 0xf4, 0x21, 0x00


	//----- nvinfo : EIATTR_SPARSE_MMA_MASK
	.align		4
.L_21:
        /*0058*/ 	.byte	0x03, 0x50
        /*005a*/ 	.short	0x0000


	//----- nvinfo : EIATTR_MAXREG_COUNT
	.align		4
        /*005c*/ 	.byte	0x03, 0x1b
        /*005e*/ 	.short	0x00ff


	//----- nvinfo : EIATTR_COOP_GROUP_MASK_REGIDS
	.align		4
        /*0060*/ 	.byte	0x04, 0x29
        /*0062*/ 	.short	(.L_23 - .L_22)


	//   ....[0]....
.L_22:
        /*0064*/ 	.word	0xffffffff


	//   ....[1]....
        /*0068*/ 	.word	0xffffffff


	//   ....[2]....
        /*006c*/ 	.word	0xffffffff


	//   ....[3]....
        /*0070*/ 	.word	0xffffffff


	//   ....[4]....
        /*0074*/ 	.word	0xffffffff


	//   ....[5]....
        /*0078*/ 	.word	0xffffffff


	//   ....[6]....
        /*007c*/ 	.word	0xffffffff


	//   ....[7]....
        /*0080*/ 	.word	0xffffffff


	//----- nvinfo : EIATTR_COOP_GROUP_INSTR_OFFSETS
	.align		4
.L_23:
        /*0084*/ 	.byte	0x04, 0x28
        /*0086*/ 	.short	(.L_25 - .L_24)


	//   ....[0]....
.L_24:
        /*0088*/ 	.word	0x000003d0


	//   ....[1]....
        /*008c*/ 	.word	0x000003f0


	//   ....[2]....
        /*0090*/ 	.word	0x00000420


	//   ....[3]....
        /*0094*/ 	.word	0x00000450


	//   ....[4]....
        /*0098*/ 	.word	0x00000490


	//   ....[5]....
        /*009c*/ 	.word	0x00000520


	//   ....[6]....
        /*00a0*/ 	.word	0x00000540


	//   ....[7]....
        /*00a4*/ 	.word	0x00000560


	//----- nvinfo : EIATTR_EXIT_INSTR_OFFSETS
	.align		4
.L_25:
        /*00a8*/ 	.byte	0x04, 0x1c
        /*00aa*/ 	.short	(.L_27 - .L_26)


	//   ....[0]....
.L_26:
        /*00ac*/ 	.word	0x000005d0


	//   ....[1]....
        /*00b0*/ 	.word	0x00000620


	//----- nvinfo : EIATTR_REQNTID
	.align		4
.L_27:
        /*00b4*/ 	.byte	0x04, 0x10
        /*00b6*/ 	.short	(.L_29 - .L_28)
.L_28:
        /*00b8*/ 	.word	0x00000100
        /*00bc*/ 	.word	0x00000001
        /*00c0*/ 	.word	0x00000001


	//----- nvinfo : EIATTR_CBANK_PARAM_SIZE
	.align		4
.L_29:
        /*00c4*/ 	.byte	0x03, 0x19
        /*00c6*/ 	.short	0x0024


	//----- nvinfo : EIATTR_PARAM_CBANK
	.align		4
        /*00c8*/ 	.byte	0x04, 0x0a
        /*00ca*/ 	.short	(.L_31 - .L_30)
	.align		4
.L_30:
        /*00cc*/ 	.word	index@(.nv.constant0.triton_red_fused_add_div_mean_mul_pow_sub_5)
        /*00d0*/ 	.short	0x0210
        /*00d2*/ 	.short	0x0024


	//----- nvinfo : EIATTR_SW_WAR
	.align		4
.L_31:
        /*00d4*/ 	.byte	0x04, 0x36
        /*00d6*/ 	.short	(.L_33 - .L_32)
.L_32:
        /*00d8*/ 	.word	0x00000008
.L_33:


//--------------------- .nv.callgraph             --------------------------
	.section	.nv.callgraph,"",@"SHT_CUDA_CALLGRAPH"
	.align	4
	.sectionentsize	8
	.align		4
        /*0000*/ 	.word	0x00000000
	.align		4
        /*0004*/ 	.word	0xffffffff
	.align		4
        /*0008*/ 	.word	0x00000000
	.align		4
        /*000c*/ 	.word	0xfffffffe
	.align		4
        /*0010*/ 	.word	0x00000000
	.align		4
        /*0014*/ 	.word	0xfffffffd
	.align		4
        /*0018*/ 	.word	0x00000000
	.align		4
        /*001c*/ 	.word	0xfffffffc


//--------------------- .nv.constant4             --------------------------
	.section	.nv.constant4,"a",@progbits
	.align	8
	.align		8
.nv.constant4:
        /*0000*/ 	.dword	_$_str
	.align		8
        /*0008*/ 	.dword	_$_str_$_2


//--------------------- .text.triton_red_fused_add_div_mean_mul_pow_sub_5 --------------------------
	.section	.text.triton_red_fused_add_div_mean_mul_pow_sub_5,"ax",@progbits
	.sectionflags	@"SHF_BARRIERS=1"
	.align	128
        .global         triton_red_fused_add_div_mean_mul_pow_sub_5
        .type           triton_red_fused_add_div_mean_mul_pow_sub_5,@function
        .size           triton_red_fused_add_div_mean_mul_pow_sub_5,(.L_x_1 - triton_red_fused_add_div_mean_mul_pow_sub_5)
        .other          triton_red_fused_add_div_mean_mul_pow_sub_5,@"STO_CUDA_ENTRY STV_DEFAULT"
triton_red_fused_add_div_mean_mul_pow_sub_5:
.text.triton_red_fused_add_div_mean_mul_pow_sub_5:
[----:B------:R-:W0:Y:S01]  /*0000*/  LDC R1, c[0x0][0x28] ;  /* 0x00000a00ff017b82 */ /* 0x000e220000000800 */
[----:B------:R-:W1:Y:S07]  /*0010*/  S2R R18, SR_TID.X ;  /* 0x0000000000127919 */ /* 0x000e6e0000002100 */
[----:B------:R-:W2:Y:S01]  /*0020*/  LDC.64 R4, c[0x0][0x218] ;  /* 0x00008600ff047b82 */ /* 0x000ea20000000a00 */
[----:B------:R-:W-:-:S07]  /*0030*/  ULDC.64 UR6, c[0x0][0x208] ;  /* 0x0000820000067ab9 */ /* 0x000fce0000000a00 */
[----:B------:R-:W3:Y:S01]  /*0040*/  LDC.64 R2, c[0x0][0x220] ;  /* 0x00008800ff027b82 */ /* 0x000ee20000000a00 */
[----:B-1----:R-:W-:-:S05]  /*0050*/  LOP3.LUT R11, R18, 0xfc, RZ, 0xc0, !PT ;  /* 0x000000fc120b7812 */ /* 0x002fca00078ec0ff */
[----:B--2---:R-:W-:-:S05]  /*0060*/  IMAD.WIDE.U32 R8, R11, 0x4, R4 ;  /* 0x000000040b087825 */ /* 0x004fca00078e0004 */
[----:B------:R-:W2:Y:S04]  /*0070*/  LDG.E.EL R13, desc[UR6][R8.64+0x4] ;  /* 0x00000406080d7981 */ /* 0x000ea8000c2e1900 */
[----:B------:R-:W4:Y:S04]  /*0080*/  LDG.E.EL R12, desc[UR6][R8.64] ;  /* 0x00000006080c7981 */ /* 0x000f28000c2e1900 */
[----:B------:R-:W5:Y:S01]  /*0090*/  LDG.E.EL R14, desc[UR6][R8.64+0x8] ;  /* 0x00000806080e7981 */ /* 0x000f62000c2e1900 */
[----:B---3--:R-:W-:-:S03]  /*00a0*/  IMAD.WIDE.U32 R10, R11, 0x4, R2 ;  /* 0x000000040b0a7825 */ /* 0x008fc600078e0002 */
[----:B------:R-:W3:Y:S04]  /*00b0*/  LDG.E.EL R15, desc[UR6][R8.64+0xc] ;  /* 0x00000c06080f7981 */ /* 0x000ee8000c2e1900 */
[----:B------:R-:W3:Y:S04]  /*00c0*/  LDG.E.EL R17, desc[UR6][R10.64+0x4] ;  /* 0x000004060a117981 */ /* 0x000ee8000c2e1900 */
[----:B------:R-:W3:Y:S04]  /*00d0*/  LDG.E.EL R16, desc[UR6][R10.64] ;  /* 0x000000060a107981 */ /* 0x000ee8000c2e1900 */
[----:B------:R-:W3:Y:S04]  /*00e0*/  LDG.E.EL R6, desc[UR6][R10.64+0x8] ;  /* 0x000008060a067981 */ /* 0x000ee8000c2e1900 */
[----:B------:R-:W3:Y:S01]  /*00f0*/  LDG.E.EL R19, desc[UR6][R10.64+0xc] ;  /* 0x00000c060a137981 */ /* 0x000ee2000c2e1900 */
[----:B------:R-:W-:-:S05]  /*0100*/  LOP3.LUT R7, R18, 0xff, RZ, 0xc0, !PT ;  /* 0x000000ff12077812 */ /* 0x000fca00078ec0ff */
[----:B------:R-:W-:-:S06]  /*0110*/  IMAD.WIDE.U32 R4, R7, 0x4, R4 ;  /* 0x0000000407047825 */ /* 0x000fcc00078e0004 */
[----:B------:R1:W3:Y:S01]  /*0120*/  LDG.E.EL R4, desc[UR6][R4.64] ;  /* 0x0000000604047981 */ /* 0x0002e2000c2e1900 */
[----:B------:R-:W-:-:S06]  /*0130*/  IMAD.WIDE.U32 R2, R7, 0x4, R2 ;  /* 0x0000000407027825 */ /* 0x000fcc00078e0002 */
[----:B------:R1:W3:Y:S01]  /*0140*/  LDG.E.EL R2, desc[UR6][R2.64] ;  /* 0x0000000602027981 */ /* 0x0002e2000c2e1900 */
[----:B------:R-:W1:Y:S01]  /*0150*/  S2UR UR5, SR_CgaCtaId ;  /* 0x00000000000579c3 */ /* 0x000e620000008800 */
[----:B------:R-:W-:Y:S02]  /*0160*/  UMOV UR4, 0x400 ;  /* 0x0000040000047882 */ /* 0x000fe40000000000 */
[----:B01----:R-:W-:Y:S01]  /*0170*/  UPRMT UR4, UR5, 0x654, UR4 ;  /* 0x0000065405047896 */ /* 0x003fe20008000004 */
[----:B--2---:R-:W-:-:S04]  /*0180*/  FMUL R13, R13, R13 ;  /* 0x0000000d0d0d7220 */ /* 0x004fc80000400000 */
[----:B----4-:R-:W-:-:S04]  /*0190*/  FFMA R13, R12, R12, R13 ;  /* 0x0000000c0c0d7223 */ /* 0x010fc8000000000d */
[----:B-----5:R-:W-:-:S04]  /*01a0*/  FFMA R14, R14, R14, R13 ;  /* 0x0000000e0e0e7223 */ /* 0x020fc8000000000d */
[----:B---3--:R-:W-:-:S04]  /*01b0*/  FFMA R14, R15, R15, R14 ;  /* 0x0000000f0f0e7223 */ /* 0x008fc8000000000e */
[----:B------:R-:W0:Y:S01]  /*01c0*/  MUFU.SQRT R8, R14 ;  /* 0x0000000e00087308 */ /* 0x000e220000002000 */
[----:B------:R-:W-:-:S04]  /*01d0*/  FMUL R17, R17, R17 ;  /* 0x0000001111117220 */ /* 0x000fc80000400000 */
[----:B------:R-:W-:-:S04]  /*01e0*/  FFMA R17, R16, R16, R17 ;  /* 0x0000001010117223 */ /* 0x000fc80000000011 */
[----:B------:R-:W-:-:S04]  /*01f0*/  FFMA R6, R6, R6, R17 ;  /* 0x0000000606067223 */ /* 0x000fc80000000011 */
[----:B------:R-:W-:Y:S01]  /*0200*/  FFMA R6, R19, R19, R6 ;  /* 0x0000001313067223 */ /* 0x000fe20000000006 */
[----:B0-----:R-:W-:-:S03]  /*0210*/  FSETP.GT.AND P0, PT, R8, 9.9999999600419720025e-13, PT ;  /* 0x2b8cbccc0800780b */ /* 0x001fc60003f04000 */
[----:B------:R-:W0:Y:S01]  /*0220*/  MUFU.SQRT R5, R6 ;  /* 0x0000000600057308 */ /* 0x000e220000002000 */
[----:B------:R-:W-:-:S09]  /*0230*/  FSETP.NAN.AND P1, PT, R8, R8, PT ;  /* 0x000000080800720b */ /* 0x000fd20003f28000 */
[----:B------:R-:W-:Y:S02]  /*0240*/  @!P0 FSEL R8, R8, 9.9999999600419720025e-13, P1 ;  /* 0x2b8cbccc08088808 */ /* 0x000fe40000800000 */
[C---:B0-----:R-:W-:Y:S02]  /*0250*/  FSETP.GT.AND P2, PT, R5.reuse, 9.9999999600419720025e-13, PT ;  /* 0x2b8cbccc0500780b */ /* 0x041fe40003f44000 */
[C---:B------:R-:W-:Y:S02]  /*0260*/  FSETP.GT.AND P0, PT, R8.reuse, 8.50705917302346158658e+37, PT ;  /* 0x7e8000000800780b */ /* 0x040fe40003f04000 */
[----:B------:R-:W-:Y:S02]  /*0270*/  FSETP.GEU.AND P1, PT, R8, 1.175494350822287508e-38, PT ;  /* 0x008000000800780b */ /* 0x000fe40003f2e000 */
[----:B------:R-:W-:-:S07]  /*0280*/  FSETP.NAN.AND P3, PT, R5, R5, PT ;  /* 0x000000050500720b */ /* 0x000fce0003f68000 */
[----:B------:R-:W-:Y:S02]  /*0290*/  @!P2 FSEL R5, R5, 9.9999999600419720025e-13, P3 ;  /* 0x2b8cbccc0505a808 */ /* 0x000fe40001800000 */
[----:B------:R-:W-:Y:S01]  /*02a0*/  @P0 FMUL R8, R8, 0.25 ;  /* 0x3e80000008080820 */ /* 0x000fe20000400000 */
[----:B------:R-:W-:Y:S01]  /*02b0*/  @P0 FMUL R4, R4, 0.25 ;  /* 0x3e80000004040820 */ /* 0x000fe20000400000 */
[C---:B------:R-:W-:Y:S02]  /*02c0*/  FSETP.GT.AND P2, PT, R5.reuse, 8.50705917302346158658e+37, PT ;  /* 0x7e8000000500780b */ /* 0x040fe40003f44000 */
[----:B------:R-:W-:Y:S01]  /*02d0*/  @!P1 FMUL R8, R8, 16777216 ;  /* 0x4b80000008089820 */ /* 0x000fe20000400000 */
[----:B------:R-:W-:Y:S01]  /*02e0*/  FSETP.GEU.AND P3, PT, R5, 1.175494350822287508e-38, PT ;  /* 0x008000000500780b */ /* 0x000fe20003f6e000 */
[----:B------:R-:W-:Y:S01]  /*02f0*/  @!P1 FMUL R4, R4, 16777216 ;  /* 0x4b80000004049820 */ /* 0x000fe20000400000 */
[C---:B------:R-:W-:Y:S01]  /*0300*/  LOP3.LUT P0, RZ, R18.reuse, 0x1f, RZ, 0xc0, !PT ;  /* 0x0000001f12ff7812 */ /* 0x040fe2000780c0ff */
[----:B------:R-:W0:Y:S01]  /*0310*/  MUFU.RCP R3, R8 ;  /* 0x0000000800037308 */ /* 0x000e220000001000 */
[----:B------:R-:W-:-:S06]  /*0320*/  ISETP.GE.AND P1, PT, R18, 0x8, PT ;  /* 0x000000081200780c */ /* 0x000fcc0003f26270 */
[----:B------:R-:W-:-:S04]  /*0330*/  @P2 FMUL R5, R5, 0.25 ;  /* 0x3e80000005052820 */ /* 0x000fc80000400000 */
[----:B------:R-:W-:Y:S01]  /*0340*/  @!P3 FMUL R5, R5, 16777216 ;  /* 0x4b8000000505b820 */ /* 0x000fe20000400000 */
[----:B0-----:R-:W-:-:S03]  /*0350*/  FMUL R3, R3, R4 ;  /* 0x0000000403037220 */ /* 0x001fc60000400000 */
[----:B------:R-:W0:Y:S01]  /*0360*/  MUFU.RCP R4, R5 ;  /* 0x0000000500047308 */ /* 0x000e220000001000 */
[----:B------:R-:W-:-:S04]  /*0370*/  FADD R9, -R2, R3 ;  /* 0x0000000302097221 */ /* 0x000fc80000000100 */
[C---:B------:R-:W-:Y:S01]  /*0380*/  FADD R9, R2.reuse, R9 ;  /* 0x0000000902097221 */ /* 0x040fe20000000000 */
[----:B------:R-:W-:-:S04]  /*0390*/  @P2 FMUL R2, R2, 0.25 ;  /* 0x3e80000002022820 */ /* 0x000fc80000400000 */
[----:B------:R-:W-:-:S04]  /*03a0*/  @!P3 FMUL R2, R2, 16777216 ;  /* 0x4b8000000202b820 */ /* 0x000fc80000400000 */
[----:B0-----:R-:W-:-:S04]  /*03b0*/  FFMA R4, R4, -R2, R3 ;  /* 0x8000000204047223 */ /* 0x001fc80000000003 */
[----:B------:R-:W-:-:S05]  /*03c0*/  FMUL R6, R4, R4 ;  /* 0x0000000404067220 */ /* 0x000fca0000400000 */
[----:B------:R-:W0:Y:S02]  /*03d0*/  SHFL.BFLY PT, R3, R6, 0x10, 0x1f ;  /* 0x0e001f0006037f89 */ /* 0x000e2400000e0000 */
[----:B0-----:R-:W-:-:S05]  /*03e0*/  FFMA R4, R4, R4, R3 ;  /* 0x0000000404047223 */ /* 0x001fca0000000003 */
[----:B------:R-:W0:Y:S02]  /*03f0*/  SHFL.BFLY PT, R3, R4, 0x8, 0x1f ;  /* 0x0d001f0004037f89 */ /* 0x000e2400000e0000 */
[----:B0-----:R-:W-:Y:S01]  /*0400*/  FADD R8, R4, R3 ;  /* 0x0000000304087221 */ /* 0x001fe20000000000 */
[----:B------:R-:W-:-:S04]  /*0410*/  SHF.R.U32.HI R4, RZ, 0x3, R18 ;  /* 0x00000003ff047819 */ /* 0x000fc80000011612 */
[----:B------:R-:W0:Y:S01]  /*0420*/  SHFL.BFLY PT, R3, R8, 0x4, 0x1f ;  /* 0x0c801f0008037f89 */ /* 0x000e2200000e0000 */
[----:B------:R-:W-:Y:S01]  /*0430*/  LOP3.LUT R4, R4, 0x1c, RZ, 0xc0, !PT ;  /* 0x0000001c04047812 */ /* 0x000fe200078ec0ff */
[----:B0-----:R-:W-:-:S05]  /*0440*/  FADD R5, R8, R3 ;  /* 0x0000000308057221 */ /* 0x001fca0000000000 */
[----:B------:R-:W0:Y:S02]  /*0450*/  SHFL.BFLY PT, R2, R5, 0x2, 0x1f ;  /* 0x0c401f0005027f89 */ /* 0x000e2400000e0000 */
[----:B0-----:R-:W-:Y:S01]  /*0460*/  FADD R10, R5, R2 ;  /* 0x00000002050a7221 */ /* 0x001fe20000000000 */
[----:B------:R-:W-:Y:S01]  /*0470*/  LEA R5, R18, UR4, 0x2 ;  /* 0x0000000412057c11 */ /* 0x000fe2000f8e10ff */
[----:B------:R-:W0:Y:S03]  /*0480*/  LDC.64 R2, c[0x0][0x228] ;  /* 0x00008a00ff027b82 */ /* 0x000e260000000a00 */
[----:B------:R-:W1:Y:S01]  /*0490*/  SHFL.BFLY PT, R11, R10, 0x1, 0x1f ;  /* 0x0c201f000a0b7f89 */ /* 0x000e6200000e0000 */
[----:B0-----:R-:W-:-:S04]  /*04a0*/  IMAD.WIDE.U32 R2, R7, 0x4, R2 ;  /* 0x0000000407027825 */ /* 0x001fc800078e0002 */
[----:B-1----:R-:W-:Y:S01]  /*04b0*/  FADD R11, R10, R11 ;  /* 0x0000000b0a0b7221 */ /* 0x002fe20000000000 */
[----:B------:R-:W-:Y:S04]  /*04c0*/  STG.E desc[UR6][R2.64], R9 ;  /* 0x0000000902007986 */ /* 0x000fe8000c101906 */
[----:B------:R-:W-:Y:S01]  /*04d0*/  @!P0 STS [R4+UR4], R11 ;  /* 0x0000000b04008988 */ /* 0x000fe20008000804 */
[----:B------:R-:W-:Y:S01]  /*04e0*/  BAR.SYNC.DEFER_BLOCKING 0x0 ;  /* 0x0000000000007b1d */ /* 0x000fe20000010000 */
[----:B------:R-:W-:-:S04]  /*04f0*/  LOP3.LUT P0, RZ, R18, 0x7, RZ, 0xc0, !PT ;  /* 0x0000000712ff7812 */ /* 0x000fc8000780c0ff */
[----:B------:R-:W-:Y:S01]  /*0500*/  ISETP.LT.AND P0, PT, R18, 0x8, !P0 ;  /* 0x000000081200780c */ /* 0x000fe20004701270 */
[----:B------:R-:W0:Y:S04]  /*0510*/  @!P1 LDS R0, [R5] ;  /* 0x0000000005009984 */ /* 0x000e280000000800 */
[----:B0-----:R-:W0:Y:S02]  /*0520*/  SHFL.BFLY PT, R13, R0, 0x4, 0x1f ;  /* 0x0c801f00000d7f89 */ /* 0x001e2400000e0000 */
[----:B0-----:R-:W-:-:S05]  /*0530*/  FADD R13, R0, R13 ;  /* 0x0000000d000d7221 */ /* 0x001fca0000000000 */
[----:B------:R-:W0:Y:S02]  /*0540*/  SHFL.BFLY PT, R6, R13, 0x2, 0x1f ;  /* 0x0c401f000d067f89 */ /* 0x000e2400000e0000 */
[----:B0-----:R-:W-:-:S05]  /*0550*/  FADD R6, R13, R6 ;  /* 0x000000060d067221 */ /* 0x001fca0000000000 */
[----:B------:R-:W0:Y:S02]  /*0560*/  SHFL.BFLY PT, R15, R6, 0x1, 0x1f ;  /* 0x0c201f00060f7f89 */ /* 0x000e2400000e0000 */
[----:B0-----:R-:W-:-:S05]  /*0570*/  FADD R4, R6, R15 ;  /* 0x0000000f06047221 */ /* 0x001fca0000000000 */
[----:B------:R0:W-:Y:S01]  /*0580*/  @P0 STS [R5], R4 ;  /* 0x0000000405000388 */ /* 0x0001e20000000800 */
[----:B------:R-:W-:Y:S01]  /*0590*/  BAR.SYNC.DEFER_BLOCKING 0x0 ;  /* 0x0000000000007b1d */ /* 0x000fe20000010000 */
[----:B------:R-:W-:-:S05]  /*05a0*/  ISETP.NE.AND P0, PT, R7, RZ, PT ;  /* 0x000000ff0700720c */ /* 0x000fca0003f05270 */
[----:B------:R-:W1:Y:S02]  /*05b0*/  LDS R8, [UR4] ;  /* 0x00000004ff087984 */ /* 0x000e640008000800 */
[----:B------:R-:W-:Y:S06]  /*05c0*/  BAR.SYNC.DEFER_BLOCKING 0x0 ;  /* 0x0000000000007b1d */ /* 0x000fec0000010000 */
[----:B0-----:R-:W-:Y:S05]  /*05d0*/  @P0 EXIT ;  /* 0x000000000000094d */ /* 0x001fea0003800000 */
[----:B------:R-:W0:Y:S01]  /*05e0*/  LDC.64 R2, c[0x0][0x210] ;  /* 0x00008400ff027b82 */ /* 0x000e220000000a00 */
[----:B-1----:R-:W-:-:S04]  /*05f0*/  FMUL R8, R8, 0.00390625 ;  /* 0x3b80000008087820 */ /* 0x002fc80000400000 */
[----:B------:R-:W-:-:S05]  /*0600*/  FFMA R5, R8, 0.25, R8 ;  /* 0x3e80000008057823 */ /* 0x000fca0000000008 */
[----:B0-----:R-:W-:Y:S01]  /*0610*/  STG.E desc[UR6][R2.64], R5 ;  /* 0x0000000502007986 */ /* 0x001fe2000c101906 */
[----:B------:R-:W-:Y:S05]  /*0620*/  EXIT ;  /* 0x000000000000794d */ /* 0x000fea0003800000 */
.L_x_0:
[----:B------:R-:W-:-:S00]  /*0630*/  BRA `(.L_x_0) ;  /* 0xfffffffc00fc7947 */ /* 0x000fc0000383ffff */
[----:B------:R-:W-:-:S00]  /*0640*/  NOP ;  /* 0x0000000000007918 */ /* 0x000fc00000000000 */
        /* <DEDUP_REMOVED lines=11> */
.L_x_1:


//--------------------- .nv.global.init           --------------------------
	.section	.nv.global.init,"aw",@progbits
.nv.global.init:
	.type		_$_str,@object
	.size		_$_str,(_$_str_$_2 - _$_str)
_$_str:
        /*0000*/ 	.byte	0x5f, 0x5f, 0x43, 0x55, 0x44, 0x41, 0x5f, 0x46, 0x54, 0x5a, 0x00
	.type		_$_str_$_2,@object
	.size		_$_str_$_2,(.L_1 - _$_str_$_2)
_$_str_$_2:
        /*000b*/ 	.byte	0x5f, 0x5f, 0x43, 0x55, 0x44, 0x41, 0x5f, 0x50, 0x52, 0x45, 0x43, 0x5f, 0x53, 0x51, 0x52, 0x54
        /*001b*/ 	.byte	0x00
.L_1:


//--------------------- .nv.shared.triton_red_fused_add_div_mean_mul_pow_sub_5 --------------------------
	.section	.nv.shared.triton_red_fused_add_div_mean_mul_pow_sub_5,"aw",@nobits
	.sectionflags	@""
	.align	16
	.zero		1024


//--------------------- .nv.constant0.triton_red_fused_add_div_mean_mul_pow_sub_5 --------------------------
	.section	.nv.constant0.triton_red_fused_add_div_mean_mul_pow_sub_5,"a",@progbits
	.sectionflags	@""
	.align	4
.nv.constant0.triton_red_fused_add_div_mean_mul_pow_sub_5:
	.zero		564
